	.headerflags	@"EF_CUDA_TEXMODE_UNIFIED EF_CUDA_64BIT_ADDRESS EF_CUDA_ACCELERATORS EF_CUDA_SM90 EF_CUDA_VIRTUAL_SM(EF_CUDA_SM90)"
	.elftype	@"ET_EXEC"


//--------------------- .nv.info                  --------------------------
	.section	.nv.info,"",@"SHT_CUDA_INFO"
	.align	4


	//----- nvinfo : EIATTR_REGCOUNT
	.align		4
        /*0000*/ 	.byte	0x04, 0x2f
        /*0002*/ 	.short	(.L_1 - .L_0)
	.align		4
.L_0:
        /*0004*/ 	.word	index@(triton_poi_fused_mul_sigmoid_1)
        /*0008*/ 	.word	0x00000010


	//----- nvinfo : EIATTR_MIN_STACK_SIZE
	.align		4
.L_1:
        /*000c*/ 	.byte	0x04, 0x12
        /*000e*/ 	.short	(.L_3 - .L_2)
	.align		4
.L_2:
        /*0010*/ 	.word	index@(triton_poi_fused_mul_sigmoid_1)
        /*0014*/ 	.word	0x00000000


	//----- nvinfo : EIATTR_FRAME_SIZE
	.align		4
.L_3:
        /*0018*/ 	.byte	0x04, 0x11
        /*001a*/ 	.short	(.L_5 - .L_4)
	.align		4
.L_4:
        /*001c*/ 	.word	index@(triton_poi_fused_mul_sigmoid_1)
        /*0020*/ 	.word	0x00000000


	//----- nvinfo : EIATTR_MIN_STACK_SIZE
	.align		4
.L_5:
        /*0024*/ 	.byte	0x04, 0x12
        /*0026*/ 	.short	(.L_7 - .L_6)
	.align		4
.L_6:
        /*0028*/ 	.word	index@(triton_poi_fused_mul_sigmoid_1)
        /*002c*/ 	.word	0x00000000
.L_7:


//--------------------- .nv.info.triton_poi_fused_mul_sigmoid_1 --------------------------
	.section	.nv.info.triton_poi_fused_mul_sigmoid_1,"",@"SHT_CUDA_INFO"
	.sectionflags	@""
	.align	4


	//----- nvinfo : EIATTR_CUDA_API_VERSION
	.align		4
        /*0000*/ 	.byte	0x04, 0x37
        /*0002*/ 	.short	(.L_9 - .L_8)
.L_8:
        /*0004*/ 	.word	0x0000007c


	//----- nvinfo : EIATTR_KPARAM_INFO
	.align		4
.L_9:
        /*0008*/ 	.byte	0x04, 0x17
        /*000a*/ 	.short	(.L_11 - .L_10)
.L_10:
        /*000c*/ 	.word	0x00000000
        /*0010*/ 	.short	0x0003
        /*0012*/ 	.short	0x0018
        /*0014*/ 	.byte	0x00, 0xf0, 0x11, 0x00


	//----- nvinfo : EIATTR_KPARAM_INFO
	.align		4
.L_11:
        /*0018*/ 	.byte	0x04, 0x17
        /*001a*/ 	.short	(.L_13 - .L_12)
.L_12:
        /*001c*/ 	.word	0x00000000
        /*0020*/ 	.short	0x0002
        /*0022*/ 	.short	0x0010
        /*0024*/ 	.byte	0x00, 0xf4, 0x21, 0x00


	//----- nvinfo : EIATTR_KPARAM_INFO
	.align		4
.L_13:
        /*0028*/ 	.byte	0x04, 0x17
        /*002a*/ 	.short	(.L_15 - .L_14)
.L_14:
        /*002c*/ 	.word	0x00000000
        /*0030*/ 	.short	0x0001
        /*0032*/ 	.short	0x0008
        /*0034*/ 	.byte	0x00, 0xf4, 0x21, 0x00


	//----- nvinfo : EIATTR_KPARAM_INFO
	.align		4
.L_15:
        /*0038*/ 	.byte	0x04, 0x17
        /*003a*/ 	.short	(.L_17 - .L_16)
.L_16:
        /*003c*/ 	.word	0x00000000
        /*0040*/ 	.short	0x0000
        /*0042*/ 	.short	0x0000
        /*0044*/ 	.byte	0x00, 0xf4, 0x21, 0x00


	//----- nvinfo : EIATTR_SPARSE_MMA_MASK
	.align		4
.L_17:
        /*0048*/ 	.byte	0x03, 0x50
        /*004a*/ 	.short	0x0000


	//----- nvinfo : EIATTR_MAXREG_COUNT
	.align		4
        /*004c*/ 	.byte	0x03, 0x1b
        /*004e*/ 	.short	0x00ff


	//----- nvinfo : EIATTR_EXIT_INSTR_OFFSETS
	.align		4
        /*0050*/ 	.byte	0x04, 0x1c
        /*0052*/ 	.short	(.L_19 - .L_18)


	//   ....[0]....
.L_18:
        /*0054*/ 	.word	0x00000350


	//   ....[1]....
        /*0058*/ 	.word	0x00000370


	//----- nvinfo : EIATTR_REQNTID
	.align		4
.L_19:
        /*005c*/ 	.byte	0x04, 0x10
        /*005e*/ 	.short	(.L_21 - .L_20)
.L_20:
        /*0060*/ 	.word	0x00000080
        /*0064*/ 	.word	0x00000001
        /*0068*/ 	.word	0x00000001


	//----- nvinfo : EIATTR_CBANK_PARAM_SIZE
	.align		4
.L_21:
        /*006c*/ 	.byte	0x03, 0x19
        /*006e*/ 	.short	0x001c


	//----- nvinfo : EIATTR_PARAM_CBANK
	.align		4
        /*0070*/ 	.byte	0x04, 0x0a
        /*0072*/ 	.short	(.L_23 - .L_22)
	.align		4
.L_22:
        /*0074*/ 	.word	index@(.nv.constant0.triton_poi_fused_mul_sigmoid_1)
        /*0078*/ 	.short	0x0210
        /*007a*/ 	.short	0x001c


	//----- nvinfo : EIATTR_SW_WAR
	.align		4
.L_23:
        /*007c*/ 	.byte	0x04, 0x36
        /*007e*/ 	.short	(.L_25 - .L_24)
.L_24:
        /*0080*/ 	.word	0x00000008
.L_25:


//--------------------- .nv.callgraph             --------------------------
	.section	.nv.callgraph,"",@"SHT_CUDA_CALLGRAPH"
	.align	4
	.sectionentsize	8
	.align		4
        /*0000*/ 	.word	0x00000000
	.align		4
        /*0004*/ 	.word	0xffffffff
	.align		4
        /*0008*/ 	.word	0x00000000
	.align		4
        /*000c*/ 	.word	0xfffffffe
	.align		4
        /*0010*/ 	.word	0x00000000
	.align		4
        /*0014*/ 	.word	0xfffffffd
	.align		4
        /*0018*/ 	.word	0x00000000
	.align		4
        /*001c*/ 	.word	0xfffffffc


//--------------------- .text.triton_poi_fused_mul_sigmoid_1 --------------------------
	.section	.text.triton_poi_fused_mul_sigmoid_1,"ax",@progbits
	.align	128
        .global         triton_poi_fused_mul_sigmoid_1
        .type           triton_poi_fused_mul_sigmoid_1,@function
        .size           triton_poi_fused_mul_sigmoid_1,(.L_x_1 - triton_poi_fused_mul_sigmoid_1)
        .other          triton_poi_fused_mul_sigmoid_1,@"STO_CUDA_ENTRY STV_DEFAULT"
triton_poi_fused_mul_sigmoid_1:
.text.triton_poi_fused_mul_sigmoid_1:
[----:B------:R-:W0:Y:S02]  /*0000*/  LDC R1, c[0x0][0x28] ;  /* 0x00000a00ff017b82 */ /* 0x000e240000000800 */
[----:B------:R-:W1:Y:S01]  /*0010*/  S2R R0, SR_TID.X ;  /* 0x0000000000007919 */ /* 0x000e620000002100 */
[----:B------:R-:W2:Y:S01]  /*0020*/  LDC.64 R6, c[0x0][0x210] ;  /* 0x00008400ff067b82 */ /* 0x000ea20000000a00 */
[----:B------:R-:W-:Y:S01]  /*0030*/  CS2R R8, SRZ ;  /* 0x0000000000087805 */ /* 0x000fe2000001ff00 */
[----:B------:R-:W-:Y:S01]  /*0040*/  ULDC.64 UR4, c[0x0][0x208] ;  /* 0x0000820000047ab9 */ /* 0x000fe20000000a00 */
[----:B------:R-:W3:Y:S01]  /*0050*/  S2R R3, SR_CTAID.X ;  /* 0x0000000000037919 */ /* 0x000ee20000002500 */
[----:B-1----:R-:W-:-:S04]  /*0060*/  SHF.L.U32 R0, R0, 0x1, RZ ;  /* 0x0000000100007819 */ /* 0x002fc800000006ff */
[----:B------:R-:W-:-:S04]  /*0070*/  LOP3.LUT R0, R0, 0xfe, RZ, 0xc0, !PT ;  /* 0x000000fe00007812 */ /* 0x000fc800078ec0ff */
[----:B---3--:R-:W-:-:S04]  /*0080*/  LEA R0, R3, R0, 0x8 ;  /* 0x0000000003007211 */ /* 0x008fc800078e40ff */
[C---:B------:R-:W-:Y:S01]  /*0090*/  ISETP.GE.AND P0, PT, R0.reuse, 0x510, PT ;  /* 0x000005100000780c */ /* 0x040fe20003f06270 */
[----:B------:R-:W-:-:S05]  /*00a0*/  IMAD.HI R2, R0, 0x1948b0fd, RZ ;  /* 0x1948b0fd00027827 */ /* 0x000fca00078e02ff */
[----:B------:R-:W-:-:S04]  /*00b0*/  SHF.R.U32.HI R3, RZ, 0x1f, R2 ;  /* 0x0000001fff037819 */ /* 0x000fc80000011602 */
[----:B------:R-:W-:-:S05]  /*00c0*/  LEA.HI.SX32 R3, R2, R3, 0x1b ;  /* 0x0000000302037211 */ /* 0x000fca00078fdaff */
[----:B------:R-:W-:-:S04]  /*00d0*/  IMAD R2, R3, -0x144, R0 ;  /* 0xfffffebc03027824 */ /* 0x000fc800078e0200 */
[----:B------:R-:W-:-:S05]  /*00e0*/  IMAD R3, R3, 0x288, R2 ;  /* 0x0000028803037824 */ /* 0x000fca00078e0202 */
[----:B------:R-:W-:-:S05]  /*00f0*/  IADD3 R5, R3, 0x144, RZ ;  /* 0x0000014403057810 */ /* 0x000fca0007ffe0ff */
[----:B--2---:R-:W-:-:S05]  /*0100*/  IMAD.WIDE R4, R5, 0x4, R6 ;  /* 0x0000000405047825 */ /* 0x004fca00078e0206 */
[----:B------:R-:W2:Y:S01]  /*0110*/  @!P0 LDG.E.64 R8, desc[UR4][R4.64] ;  /* 0x0000000404088981 */ /* 0x000ea2000c1e1b00 */
[----:B------:R-:W-:Y:S01]  /*0120*/  IMAD.WIDE R6, R3, 0x4, R6 ;  /* 0x0000000403067825 */ /* 0x000fe200078e0206 */
[----:B------:R-:W-:-:S06]  /*0130*/  CS2R R2, SRZ ;  /* 0x0000000000027805 */ /* 0x000fcc000001ff00 */
[----:B------:R1:W3:Y:S02]  /*0140*/  @!P0 LDG.E.64 R2, desc[UR4][R6.64] ;  /* 0x0000000406028981 */ /* 0x0002e4000c1e1b00 */
[----:B-1----:R-:W1:Y:S01]  /*0150*/  LDC.64 R6, c[0x0][0x220] ;  /* 0x00008800ff067b82 */ /* 0x002e620000000a00 */
[----:B--2---:R-:W-:Y:S01]  /*0160*/  FADD R8, RZ, -R8 ;  /* 0x80000008ff087221 */ /* 0x004fe20000000000 */
[----:B------:R-:W-:-:S03]  /*0170*/  FADD R9, RZ, -R9 ;  /* 0x80000009ff097221 */ /* 0x000fc60000000000 */
[----:B------:R-:W-:Y:S01]  /*0180*/  FMUL R8, R8, 1.4426950216293334961 ;  /* 0x3fb8aa3b08087820 */ /* 0x000fe20000400000 */
[----:B------:R-:W-:-:S04]  /*0190*/  FMUL R9, R9, 1.4426950216293334961 ;  /* 0x3fb8aa3b09097820 */ /* 0x000fc80000400000 */
[----:B------:R-:W-:Y:S02]  /*01a0*/  FSETP.GEU.AND P1, PT, R8, -126, PT ;  /* 0xc2fc00000800780b */ /* 0x000fe40003f2e000 */
[----:B------:R-:W-:-:S11]  /*01b0*/  FSETP.GEU.AND P2, PT, R9, -126, PT ;  /* 0xc2fc00000900780b */ /* 0x000fd60003f4e000 */
[----:B------:R-:W-:Y:S02]  /*01c0*/  @!P1 FMUL R8, R8, 0.5 ;  /* 0x3f00000008089820 */ /* 0x000fe40000400000 */
[----:B------:R-:W-:Y:S02]  /*01d0*/  @!P2 FMUL R9, R9, 0.5 ;  /* 0x3f0000000909a820 */ /* 0x000fe40000400000 */
[----:B------:R2:W4:Y:S08]  /*01e0*/  MUFU.EX2 R4, R8 ;  /* 0x0000000800047308 */ /* 0x0005300000000800 */
[----:B------:R-:W5:Y:S01]  /*01f0*/  MUFU.EX2 R5, R9 ;  /* 0x0000000900057308 */ /* 0x000f620000000800 */
[----:B--2---:R-:W-:Y:S01]  /*0200*/  HFMA2.MMA R8, -RZ, RZ, 1.625, 0 ;  /* 0x3e800000ff087435 */ /* 0x004fe200000001ff */
[----:B----4-:R-:W-:-:S04]  /*0210*/  @!P1 FMUL R4, R4, R4 ;  /* 0x0000000404049220 */ /* 0x010fc80000400000 */
[----:B------:R-:W-:Y:S01]  /*0220*/  FADD R10, R4, 1 ;  /* 0x3f800000040a7421 */ /* 0x000fe20000000000 */
[----:B-----5:R-:W-:-:S04]  /*0230*/  @!P2 FMUL R5, R5, R5 ;  /* 0x000000050505a220 */ /* 0x020fc80000400000 */
[----:B------:R-:W-:Y:S01]  /*0240*/  FSETP.GT.AND P1, PT, R10, 8.50705917302346158658e+37, PT ;  /* 0x7e8000000a00780b */ /* 0x000fe20003f24000 */
[----:B------:R-:W-:-:S03]  /*0250*/  FADD R11, R5, 1 ;  /* 0x3f800000050b7421 */ /* 0x000fc60000000000 */
[----:B------:R-:W-:Y:S01]  /*0260*/  FSEL R9, R8, 1, P1 ;  /* 0x3f80000008097808 */ /* 0x000fe20000800000 */
[----:B------:R-:W2:Y:S01]  /*0270*/  LDC.64 R4, c[0x0][0x218] ;  /* 0x00008600ff047b82 */ /* 0x000ea20000000a00 */
[----:B------:R-:W-:-:S04]  /*0280*/  FSETP.GT.AND P2, PT, R11, 8.50705917302346158658e+37, PT ;  /* 0x7e8000000b00780b */ /* 0x000fc80003f44000 */
[----:B------:R-:W-:-:S03]  /*0290*/  FSEL R8, R8, 1, P2 ;  /* 0x3f80000008087808 */ /* 0x000fc60001000000 */
[----:B------:R-:W-:-:S06]  /*02a0*/  @P1 FMUL R10, R10, 0.25 ;  /* 0x3e8000000a0a1820 */ /* 0x000fcc0000400000 */
[----:B------:R-:W4:Y:S01]  /*02b0*/  MUFU.RCP R10, R10 ;  /* 0x0000000a000a7308 */ /* 0x000f220000001000 */
[----:B------:R-:W-:-:S07]  /*02c0*/  @P2 FMUL R11, R11, 0.25 ;  /* 0x3e8000000b0b2820 */ /* 0x000fce0000400000 */
[----:B------:R-:W5:Y:S01]  /*02d0*/  MUFU.RCP R11, R11 ;  /* 0x0000000b000b7308 */ /* 0x000f620000001000 */
[----:B--2---:R-:W-:-:S04]  /*02e0*/  IMAD.WIDE R4, R0, 0x4, R4 ;  /* 0x0000000400047825 */ /* 0x004fc800078e0204 */
[----:B----4-:R-:W-:Y:S01]  /*02f0*/  FMUL R12, R10, R9 ;  /* 0x000000090a0c7220 */ /* 0x010fe20000400000 */
[----:B-----5:R-:W-:-:S03]  /*0300*/  FMUL R13, R11, R8 ;  /* 0x000000080b0d7220 */ /* 0x020fc60000400000 */
[----:B---3--:R-:W-:Y:S01]  /*0310*/  FMUL R8, R12, R2 ;  /* 0x000000020c087220 */ /* 0x008fe20000400000 */
[----:B------:R-:W-:Y:S01]  /*0320*/  FMUL R9, R13, R3 ;  /* 0x000000030d097220 */ /* 0x000fe20000400000 */
[----:B------:R2:W-:Y:S01]  /*0330*/  @!P0 STG.E.64 desc[UR4][R4.64], R12 ;  /* 0x0000000c04008986 */ /* 0x0005e2000c101b04 */
[----:B-1----:R-:W-:Y:S01]  /*0340*/  IMAD.WIDE R2, R0, 0x4, R6 ;  /* 0x0000000400027825 */ /* 0x002fe200078e0206 */
[----:B------:R-:W-:Y:S06]  /*0350*/  @P0 EXIT ;  /* 0x000000000000094d */ /* 0x000fec0003800000 */
[----:B------:R-:W-:Y:S01]  /*0360*/  STG.E.64 desc[UR4][R2.64], R8 ;  /* 0x0000000802007986 */ /* 0x000fe2000c101b04 */
[----:B------:R-:W-:Y:S05]  /*0370*/  EXIT ;  /* 0x000000000000794d */ /* 0x000fea0003800000 */
.L_x_0:
[----:B------:R-:W-:-:S00]  /*0380*/  BRA `(.L_x_0) ;  /* 0xfffffffc00fc7947 */ /* 0x000fc0000383ffff */
[----:B------:R-:W-:-:S00]  /*0390*/  NOP ;  /* 0x0000000000007918 */ /* 0x000fc00000000000 */
        /* <DEDUP_REMOVED lines=14> */
.L_x_1:


//--------------------- .nv.constant0.triton_poi_fused_mul_sigmoid_1 --------------------------
	.section	.nv.constant0.triton_poi_fused_mul_sigmoid_1,"a",@progbits
	.sectionflags	@""
	.align	4
.nv.constant0.triton_poi_fused_mul_sigmoid_1:
	.zero		556
